//
// Generated by NVIDIA NVVM Compiler
//
// Compiler Build ID: CL-36424714
// Cuda compilation tools, release 13.0, V13.0.88
// Based on NVVM 20.0.0
//

.version 9.0
.target sm_100
.address_size 64

	// .globl	_Z10sum3ArraysPiS_S_S_j

.visible .entry _Z10sum3ArraysPiS_S_S_j(
	.param .u64 .ptr .align 1 _Z10sum3ArraysPiS_S_S_j_param_0,
	.param .u64 .ptr .align 1 _Z10sum3ArraysPiS_S_S_j_param_1,
	.param .u64 .ptr .align 1 _Z10sum3ArraysPiS_S_S_j_param_2,
	.param .u64 .ptr .align 1 _Z10sum3ArraysPiS_S_S_j_param_3,
	.param .u32 _Z10sum3ArraysPiS_S_S_j_param_4
)
{
	.reg .pred 	%p<2>;
	.reg .b32 	%r<23>;
	.reg .b64 	%rd<14>;

	ld.param.u64 	%rd1, [_Z10sum3ArraysPiS_S_S_j_param_0];
	ld.param.u64 	%rd2, [_Z10sum3ArraysPiS_S_S_j_param_1];
	ld.param.u64 	%rd3, [_Z10sum3ArraysPiS_S_S_j_param_2];
	ld.param.u64 	%rd4, [_Z10sum3ArraysPiS_S_S_j_param_3];
	ld.param.u32 	%r2, [_Z10sum3ArraysPiS_S_S_j_param_4];
	mov.u32 	%r3, %ntid.x;
	mov.u32 	%r4, %ntid.y;
	mov.u32 	%r5, %ntid.z;
	mov.u32 	%r6, %ctaid.z;
	mov.u32 	%r7, %nctaid.y;
	mov.u32 	%r8, %nctaid.x;
	mov.u32 	%r9, %ctaid.y;
	mov.u32 	%r10, %ctaid.x;
	mad.lo.s32 	%r11, %r6, %r7, %r9;
	mad.lo.s32 	%r12, %r11, %r8, %r10;
	mov.u32 	%r13, %tid.z;
	mov.u32 	%r14, %tid.y;
	mov.u32 	%r15, %tid.x;
	mad.lo.s32 	%r16, %r12, %r5, %r13;
	mad.lo.s32 	%r17, %r16, %r4, %r14;
	mad.lo.s32 	%r1, %r17, %r3, %r15;
	setp.ge.u32 	%p1, %r1, %r2;
	@%p1 bra 	$L__BB0_2;
	cvta.to.global.u64 	%rd5, %rd1;
	cvta.to.global.u64 	%rd6, %rd2;
	cvta.to.global.u64 	%rd7, %rd3;
	cvta.to.global.u64 	%rd8, %rd4;
	mul.wide.s32 	%rd9, %r1, 4;
	add.s64 	%rd10, %rd5, %rd9;
	ld.global.u32 	%r18, [%rd10];
	add.s64 	%rd11, %rd6, %rd9;
	ld.global.u32 	%r19, [%rd11];
	add.s32 	%r20, %r19, %r18;
	add.s64 	%rd12, %rd7, %rd9;
	ld.global.u32 	%r21, [%rd12];
	add.s32 	%r22, %r20, %r21;
	add.s64 	%rd13, %rd8, %rd9;
	st.global.u32 	[%rd13], %r22;
$L__BB0_2:
	ret;

}


// ===== COMPILED SASS (sm_100) =====

	.target	sm_100

	.elftype	@"ET_EXEC"


//--------------------- .note.nv.tkinfo           --------------------------
	.section	.note.nv.tkinfo,"",@"SHT_NOTE"
	.sectionflags	@"SHF_NOTE_NV_TKINFO"
	.tkinfo
        /*0018*/ 	.word	0x00000002
        /*0030*/ 	.string	""
        /*0030*/ 	.string	"ptxas"
        /*0030*/ 	.string	"Cuda compilation tools, release 13.0, V13.0.88"
        /*0030*/ 	.string	"Build cuda_13.0.r13.0/compiler.36424714_0"
        /*0030*/ 	.string	"-arch sm_100 -m 64 "



//--------------------- .note.nv.cuinfo           --------------------------
	.section	.note.nv.cuinfo,"",@"SHT_NOTE"
	.sectionflags	@"SHF_NOTE_NV_CUINFO"
        /*0018*/ 	.short	0x0002
        /*001a*/ 	.short	0x0064
        /*001c*/ 	.short	0x0082
	.zero		2


//--------------------- .nv.info                  --------------------------
	.section	.nv.info,"",@"SHT_CUDA_INFO"
	.align	4


	//----- nvinfo : EIATTR_REGCOUNT
	.align		4
        /*0000*/ 	.byte	0x04, 0x2f
        /*0002*/ 	.short	(.L_1 - .L_0)
	.align		4
.L_0:
        /*0004*/ 	.word	index@(_Z10sum3ArraysPiS_S_S_j)
        /*0008*/ 	.word	0x0000000e


	//----- nvinfo : EIATTR_FRAME_SIZE
	.align		4
.L_1:
        /*000c*/ 	.byte	0x04, 0x11
        /*000e*/ 	.short	(.L_3 - .L_2)
	.align		4
.L_2:
        /*0010*/ 	.word	index@(_Z10sum3ArraysPiS_S_S_j)
        /*0014*/ 	.word	0x00000000


	//----- nvinfo : EIATTR_MIN_STACK_SIZE
	.align		4
.L_3:
        /*0018*/ 	.byte	0x04, 0x12
        /*001a*/ 	.short	(.L_5 - .L_4)
	.align		4
.L_4:
        /*001c*/ 	.word	index@(_Z10sum3ArraysPiS_S_S_j)
        /*0020*/ 	.word	0x00000000
.L_5:


//--------------------- .nv.compat                --------------------------
	.section	.nv.compat,"",@"SHT_CUDA_COMPAT_INFO"
	.align	4
        /*0000*/ 	.byte	0x02, 0x09, 0x00, 0x00, 0x02, 0x02, 0x01, 0x00, 0x02, 0x05, 0x05, 0x00, 0x03, 0x07, 0x01, 0x01
        /*0010*/ 	.byte	0x02, 0x03, 0x00, 0x00, 0x02, 0x06, 0x01, 0x00, 0x04, 0x0b, 0x08, 0x00, 0x09, 0x00, 0x00, 0x00
        /*0020*/ 	.byte	0x00, 0x00, 0x00, 0x00


//--------------------- .nv.info._Z10sum3ArraysPiS_S_S_j --------------------------
	.section	.nv.info._Z10sum3ArraysPiS_S_S_j,"",@"SHT_CUDA_INFO"
	.sectionflags	@""
	.align	4


	//----- nvinfo : EIATTR_CUDA_API_VERSION
	.align		4
        /*0000*/ 	.byte	0x04, 0x37
        /*0002*/ 	.short	(.L_7 - .L_6)
.L_6:
        /*0004*/ 	.word	0x00000082


	//----- nvinfo : EIATTR_KPARAM_INFO
	.align		4
.L_7:
        /*0008*/ 	.byte	0x04, 0x17
        /*000a*/ 	.short	(.L_9 - .L_8)
.L_8:
        /*000c*/ 	.word	0x00000000
        /*0010*/ 	.short	0x0004
        /*0012*/ 	.short	0x0020
        /*0014*/ 	.byte	0x00, 0xf0, 0x11, 0x00


	//----- nvinfo : EIATTR_KPARAM_INFO
	.align		4
.L_9:
        /*0018*/ 	.byte	0x04, 0x17
        /*001a*/ 	.short	(.L_11 - .L_10)
.L_10:
        /*001c*/ 	.word	0x00000000
        /*0020*/ 	.short	0x0003
        /*0022*/ 	.short	0x0018
        /*0024*/ 	.byte	0x00, 0xf5, 0x21, 0x00


	//----- nvinfo : EIATTR_KPARAM_INFO
	.align		4
.L_11:
        /*0028*/ 	.byte	0x04, 0x17
        /*002a*/ 	.short	(.L_13 - .L_12)
.L_12:
        /*002c*/ 	.word	0x00000000
        /*0030*/ 	.short	0x0002
        /*0032*/ 	.short	0x0010
        /*0034*/ 	.byte	0x00, 0xf5, 0x21, 0x00


	//----- nvinfo : EIATTR_KPARAM_INFO
	.align		4
.L_13:
        /*0038*/ 	.byte	0x04, 0x17
        /*003a*/ 	.short	(.L_15 - .L_14)
.L_14:
        /*003c*/ 	.word	0x00000000
        /*0040*/ 	.short	0x0001
        /*0042*/ 	.short	0x0008
        /*0044*/ 	.byte	0x00, 0xf5, 0x21, 0x00


	//----- nvinfo : EIATTR_KPARAM_INFO
	.align		4
.L_15:
        /*0048*/ 	.byte	0x04, 0x17
        /*004a*/ 	.short	(.L_17 - .L_16)
.L_16:
        /*004c*/ 	.word	0x00000000
        /*0050*/ 	.short	0x0000
        /*0052*/ 	.short	0x0000
        /*0054*/ 	.byte	0x00, 0xf5, 0x21, 0x00


	//----- nvinfo : EIATTR_SPARSE_MMA_MASK
	.align		4
.L_17:
        /*0058*/ 	.byte	0x03, 0x50
        /*005a*/ 	.short	0x0000


	//----- nvinfo : EIATTR_MAXREG_COUNT
	.align		4
        /*005c*/ 	.byte	0x03, 0x1b
        /*005e*/ 	.short	0x00ff


	//----- nvinfo : EIATTR_MERCURY_ISA_VERSION
	.align		4
        /*0060*/ 	.byte	0x03, 0x5f
        /*0062*/ 	.short	0x0101


	//----- nvinfo : EIATTR_VRC_CTA_INIT_COUNT
	.align		4
        /*0064*/ 	.byte	0x02, 0x4a
	.zero		1
	.zero		1


	//----- nvinfo : EIATTR_EXIT_INSTR_OFFSETS
	.align		4
        /*0068*/ 	.byte	0x04, 0x1c
        /*006a*/ 	.short	(.L_19 - .L_18)


	//   ....[0]....
.L_18:
        /*006c*/ 	.word	0x00000130


	//   ....[1]....
        /*0070*/ 	.word	0x00000220


	//----- nvinfo : EIATTR_CBANK_PARAM_SIZE
	.align		4
.L_19:
        /*0074*/ 	.byte	0x03, 0x19
        /*0076*/ 	.short	0x0024


	//----- nvinfo : EIATTR_PARAM_CBANK
	.align		4
        /*0078*/ 	.byte	0x04, 0x0a
        /*007a*/ 	.short	(.L_21 - .L_20)
	.align		4
.L_20:
        /*007c*/ 	.word	index@(.nv.constant0._Z10sum3ArraysPiS_S_S_j)
        /*0080*/ 	.short	0x0380
        /*0082*/ 	.short	0x0024


	//----- nvinfo : EIATTR_SW_WAR
	.align		4
.L_21:
        /*0084*/ 	.byte	0x04, 0x36
        /*0086*/ 	.short	(.L_23 - .L_22)
.L_22:
        /*0088*/ 	.word	0x00000008
.L_23:


//--------------------- .nv.callgraph             --------------------------
	.section	.nv.callgraph,"",@"SHT_CUDA_CALLGRAPH"
	.align	4
	.sectionentsize	8
	.align		4
        /*0000*/ 	.word	0x00000000
	.align		4
        /*0004*/ 	.word	0xffffffff
	.align		4
        /*0008*/ 	.word	0x00000000
	.align		4
        /*000c*/ 	.word	0xfffffffe
	.align		4
        /*0010*/ 	.word	0x00000000
	.align		4
        /*0014*/ 	.word	0xfffffffd
	.align		4
        /*0018*/ 	.word	0x00000000
	.align		4
        /*001c*/ 	.word	0xfffffffc


//--------------------- .text._Z10sum3ArraysPiS_S_S_j --------------------------
	.section	.text._Z10sum3ArraysPiS_S_S_j,"ax",@progbits
	.align	128
        .global         _Z10sum3ArraysPiS_S_S_j
        .type           _Z10sum3ArraysPiS_S_S_j,@function
        .size           _Z10sum3ArraysPiS_S_S_j,(.L_x_1 - _Z10sum3ArraysPiS_S_S_j)
        .other          _Z10sum3ArraysPiS_S_S_j,@"STO_CUDA_ENTRY STV_DEFAULT"
_Z10sum3ArraysPiS_S_S_j:
.text._Z10sum3ArraysPiS_S_S_j:
[----:B------:R-:W-:Y:S01]  /*0000*/  LDC R1, c[0x0][0x37c] ;  /* 0x0000df00ff017b82 */ /* 0x000fe20000000800 */
[----:B------:R-:W0:Y:S07]  /*0010*/  S2R R3, SR_CTAID.X ;  /* 0x0000000000037919 */ /* 0x000e2e0000002500 */
[----:B------:R-:W-:Y:S01]  /*0020*/  S2UR UR4, SR_CTAID.Z ;  /* 0x00000000000479c3 */ /* 0x000fe20000002700 */
[----:B------:R-:W1:Y:S01]  /*0030*/  LDCU UR7, c[0x0][0x360] ;  /* 0x00006c00ff0777ac */ /* 0x000e620008000800 */
[----:B------:R-:W2:Y:S01]  /*0040*/  S2R R5, SR_TID.Z ;  /* 0x0000000000057919 */ /* 0x000ea20000002300 */
[----:B------:R-:W3:Y:S01]  /*0050*/  LDCU UR8, c[0x0][0x364] ;  /* 0x00006c80ff0877ac */ /* 0x000ee20008000800 */
[----:B------:R-:W3:Y:S04]  /*0060*/  S2R R7, SR_TID.Y ;  /* 0x0000000000077919 */ /* 0x000ee80000002200 */
[----:B------:R-:W4:Y:S01]  /*0070*/  S2UR UR6, SR_CTAID.Y ;  /* 0x00000000000679c3 */ /* 0x000f220000002600 */
[----:B------:R-:W2:Y:S01]  /*0080*/  LDCU UR9, c[0x0][0x368] ;  /* 0x00006d00ff0977ac */ /* 0x000ea20008000800 */
[----:B------:R-:W1:Y:S01]  /*0090*/  S2R R11, SR_TID.X ;  /* 0x00000000000b7919 */ /* 0x000e620000002100 */
[----:B------:R-:W4:Y:S05]  /*00a0*/  LDCU UR5, c[0x0][0x374] ;  /* 0x00006e80ff0577ac */ /* 0x000f2a0008000800 */
[----:B------:R-:W0:Y:S01]  /*00b0*/  LDC R0, c[0x0][0x370] ;  /* 0x0000dc00ff007b82 */ /* 0x000e220000000800 */
[----:B----4-:R-:W-:Y:S01]  /*00c0*/  UIMAD UR4, UR4, UR5, UR6 ;  /* 0x00000005040472a4 */ /* 0x010fe2000f8e0206 */
[----:B------:R-:W4:Y:S05]  /*00d0*/  LDCU UR5, c[0x0][0x3a0] ;  /* 0x00007400ff0577ac */ /* 0x000f2a0008000800 */
[----:B0-----:R-:W-:-:S04]  /*00e0*/  IMAD R0, R0, UR4, R3 ;  /* 0x0000000400007c24 */ /* 0x001fc8000f8e0203 */
[----:B--2---:R-:W-:-:S04]  /*00f0*/  IMAD R0, R0, UR9, R5 ;  /* 0x0000000900007c24 */ /* 0x004fc8000f8e0205 */
[----:B---3--:R-:W-:-:S04]  /*0100*/  IMAD R0, R0, UR8, R7 ;  /* 0x0000000800007c24 */ /* 0x008fc8000f8e0207 */
[----:B-1----:R-:W-:-:S05]  /*0110*/  IMAD R11, R0, UR7, R11 ;  /* 0x00000007000b7c24 */ /* 0x002fca000f8e020b */
[----:B----4-:R-:W-:-:S13]  /*0120*/  ISETP.GE.U32.AND P0, PT, R11, UR5, PT ;  /* 0x000000050b007c0c */ /* 0x010fda000bf06070 */
[----:B------:R-:W-:Y:S05]  /*0130*/  @P0 EXIT ;  /* 0x000000000000094d */ /* 0x000fea0003800000 */
[----:B------:R-:W0:Y:S01]  /*0140*/  LDC.64 R2, c[0x0][0x380] ;  /* 0x0000e000ff027b82 */ /* 0x000e220000000a00 */
[----:B------:R-:W1:Y:S07]  /*0150*/  LDCU.64 UR4, c[0x0][0x358] ;  /* 0x00006b00ff0477ac */ /* 0x000e6e0008000a00 */
[----:B------:R-:W2:Y:S08]  /*0160*/  LDC.64 R4, c[0x0][0x388] ;  /* 0x0000e200ff047b82 */ /* 0x000eb00000000a00 */
[----:B------:R-:W3:Y:S01]  /*0170*/  LDC.64 R6, c[0x0][0x390] ;  /* 0x0000e400ff067b82 */ /* 0x000ee20000000a00 */
[----:B0-----:R-:W-:-:S07]  /*0180*/  IMAD.WIDE R2, R11, 0x4, R2 ;  /* 0x000000040b027825 */ /* 0x001fce00078e0202 */
[----:B------:R-:W0:Y:S01]  /*0190*/  LDC.64 R8, c[0x0][0x398] ;  /* 0x0000e600ff087b82 */ /* 0x000e220000000a00 */
[----:B-1----:R-:W4:Y:S01]  /*01a0*/  LDG.E R2, desc[UR4][R2.64] ;  /* 0x0000000402027981 */ /* 0x002f22000c1e1900 */
[----:B--2---:R-:W-:-:S06]  /*01b0*/  IMAD.WIDE R4, R11, 0x4, R4 ;  /* 0x000000040b047825 */ /* 0x004fcc00078e0204 */
[----:B------:R-:W4:Y:S01]  /*01c0*/  LDG.E R5, desc[UR4][R4.64] ;  /* 0x0000000404057981 */ /* 0x000f22000c1e1900 */
[----:B---3--:R-:W-:-:S06]  /*01d0*/  IMAD.WIDE R6, R11, 0x4, R6 ;  /* 0x000000040b067825 */ /* 0x008fcc00078e0206 */
[----:B------:R-:W4:Y:S01]  /*01e0*/  LDG.E R6, desc[UR4][R6.64] ;  /* 0x0000000406067981 */ /* 0x000f22000c1e1900 */
[----:B0-----:R-:W-:Y:S01]  /*01f0*/  IMAD.WIDE R8, R11, 0x4, R8 ;  /* 0x000000040b087825 */ /* 0x001fe200078e0208 */
[----:B----4-:R-:W-:-:S05]  /*0200*/  IADD3 R11, PT, PT, R6, R5, R2 ;  /* 0x00000005060b7210 */ /* 0x010fca0007ffe002 */
[----:B------:R-:W-:Y:S01]  /*0210*/  STG.E desc[UR4][R8.64], R11 ;  /* 0x0000000b08007986 */ /* 0x000fe2000c101904 */
[----:B------:R-:W-:Y:S05]  /*0220*/  EXIT ;  /* 0x000000000000794d */ /* 0x000fea0003800000 */
.L_x_0:
[----:B------:R-:W-:-:S00]  /*0230*/  BRA `(.L_x_0) ;  /* 0xfffffffc00fc7947 */ /* 0x000fc0000383ffff */
[----:B------:R-:W-:-:S00]  /*0240*/  NOP ;  /* 0x0000000000007918 */ /* 0x000fc00000000000 */
        /* <DEDUP_REMOVED lines=11> */
.L_x_1:


//--------------------- .nv.shared.reserved.0     --------------------------
	.section	.nv.shared.reserved.0,"aw",@nobits
	.weak		__nv_reservedSMEM_offset_0_alias
	.size		__nv_reservedSMEM_offset_0_alias, 0, 64
	.other		__nv_reservedSMEM_offset_0_alias,@"STO_CUDA_RESERVED_SHARED STV_DEFAULT"
__nv_reservedSMEM_offset_0_alias:
	.zero		0
	.zero		64


//--------------------- .nv.constant0._Z10sum3ArraysPiS_S_S_j --------------------------
	.section	.nv.constant0._Z10sum3ArraysPiS_S_S_j,"a",@progbits
	.sectionflags	@""
	.align	4
.nv.constant0._Z10sum3ArraysPiS_S_S_j:
	.zero		932


//--------------------- SYMBOLS --------------------------

	.type		.nv.reservedSmem.offset0,@object
	.size		.nv.reservedSmem.offset0,0x4
